//
// Generated by NVIDIA NVVM Compiler
//
// Compiler Build ID: CL-36424714
// Cuda compilation tools, release 13.0, V13.0.88
// Based on NVVM 20.0.0
//

.version 9.0
.target sm_100
.address_size 64

	// .globl	_Z11init_kernelIbEvPT_S0_i

.visible .entry _Z11init_kernelIbEvPT_S0_i(
	.param .u64 .ptr .align 1 _Z11init_kernelIbEvPT_S0_i_param_0,
	.param .u8 _Z11init_kernelIbEvPT_S0_i_param_1,
	.param .u32 _Z11init_kernelIbEvPT_S0_i_param_2
)
{
	.reg .pred 	%p<2>;
	.reg .b16 	%rs<2>;
	.reg .b32 	%r<6>;
	.reg .b64 	%rd<5>;

	ld.param.u64 	%rd1, [_Z11init_kernelIbEvPT_S0_i_param_0];
	ld.param.s8 	%rs1, [_Z11init_kernelIbEvPT_S0_i_param_1];
	ld.param.u32 	%r2, [_Z11init_kernelIbEvPT_S0_i_param_2];
	mov.u32 	%r3, %ntid.x;
	mov.u32 	%r4, %ctaid.x;
	mov.u32 	%r5, %tid.x;
	mad.lo.s32 	%r1, %r3, %r4, %r5;
	setp.ge.u32 	%p1, %r1, %r2;
	@%p1 bra 	$L__BB0_2;
	cvta.to.global.u64 	%rd2, %rd1;
	cvt.u64.u32 	%rd3, %r1;
	add.s64 	%rd4, %rd2, %rd3;
	st.global.u8 	[%rd4], %rs1;
$L__BB0_2:
	ret;

}
	// .globl	_Z11sssp_kernelPiS_S_S_iPbS0_S0_
.visible .entry _Z11sssp_kernelPiS_S_S_iPbS0_S0_(
	.param .u64 .ptr .align 1 _Z11sssp_kernelPiS_S_S_iPbS0_S0__param_0,
	.param .u64 .ptr .align 1 _Z11sssp_kernelPiS_S_S_iPbS0_S0__param_1,
	.param .u64 .ptr .align 1 _Z11sssp_kernelPiS_S_S_iPbS0_S0__param_2,
	.param .u64 .ptr .align 1 _Z11sssp_kernelPiS_S_S_iPbS0_S0__param_3,
	.param .u32 _Z11sssp_kernelPiS_S_S_iPbS0_S0__param_4,
	.param .u64 .ptr .align 1 _Z11sssp_kernelPiS_S_S_iPbS0_S0__param_5,
	.param .u64 .ptr .align 1 _Z11sssp_kernelPiS_S_S_iPbS0_S0__param_6,
	.param .u64 .ptr .align 1 _Z11sssp_kernelPiS_S_S_iPbS0_S0__param_7
)
{
	.reg .pred 	%p<6>;
	.reg .b16 	%rs<4>;
	.reg .b32 	%r<22>;
	.reg .b64 	%rd<28>;

	ld.param.u64 	%rd9, [_Z11sssp_kernelPiS_S_S_iPbS0_S0__param_0];
	ld.param.u64 	%rd10, [_Z11sssp_kernelPiS_S_S_iPbS0_S0__param_1];
	ld.param.u64 	%rd11, [_Z11sssp_kernelPiS_S_S_iPbS0_S0__param_2];
	ld.param.u64 	%rd15, [_Z11sssp_kernelPiS_S_S_iPbS0_S0__param_3];
	ld.param.u32 	%r11, [_Z11sssp_kernelPiS_S_S_iPbS0_S0__param_4];
	ld.param.u64 	%rd12, [_Z11sssp_kernelPiS_S_S_iPbS0_S0__param_5];
	ld.param.u64 	%rd13, [_Z11sssp_kernelPiS_S_S_iPbS0_S0__param_6];
	ld.param.u64 	%rd14, [_Z11sssp_kernelPiS_S_S_iPbS0_S0__param_7];
	cvta.to.global.u64 	%rd1, %rd15;
	mov.u32 	%r12, %ntid.x;
	mov.u32 	%r13, %ctaid.x;
	mov.u32 	%r14, %tid.x;
	mad.lo.s32 	%r1, %r12, %r13, %r14;
	setp.ge.u32 	%p1, %r1, %r11;
	@%p1 bra 	$L__BB1_7;
	cvta.to.global.u64 	%rd16, %rd12;
	cvt.u64.u32 	%rd17, %r1;
	add.s64 	%rd18, %rd16, %rd17;
	ld.global.u8 	%rs1, [%rd18];
	setp.eq.s16 	%p2, %rs1, 0;
	@%p2 bra 	$L__BB1_7;
	cvta.to.global.u64 	%rd19, %rd9;
	mul.wide.u32 	%rd20, %r1, 4;
	add.s64 	%rd2, %rd19, %rd20;
	ld.global.u32 	%r20, [%rd2];
	ld.global.u32 	%r21, [%rd2+4];
	setp.ge.s32 	%p3, %r20, %r21;
	@%p3 bra 	$L__BB1_7;
	add.s64 	%rd3, %rd1, %rd20;
	cvta.to.global.u64 	%rd4, %rd10;
	cvta.to.global.u64 	%rd5, %rd11;
	cvta.to.global.u64 	%rd6, %rd13;
	cvta.to.global.u64 	%rd7, %rd14;
$L__BB1_4:
	mul.wide.s32 	%rd22, %r20, 4;
	add.s64 	%rd23, %rd4, %rd22;
	ld.global.u32 	%r6, [%rd23];
	ld.global.u32 	%r15, [%rd3];
	add.s64 	%rd24, %rd5, %rd22;
	ld.global.u32 	%r16, [%rd24];
	add.s32 	%r7, %r16, %r15;
	mul.wide.s32 	%rd25, %r6, 4;
	add.s64 	%rd8, %rd1, %rd25;
	ld.global.u32 	%r17, [%rd8];
	setp.ge.s32 	%p4, %r7, %r17;
	@%p4 bra 	$L__BB1_6;
	cvt.s64.s32 	%rd26, %r6;
	atom.global.min.s32 	%r18, [%rd8], %r7;
	add.s64 	%rd27, %rd6, %rd26;
	mov.b16 	%rs2, 1;
	st.global.u8 	[%rd27], %rs2;
	mov.b16 	%rs3, 0;
	st.global.u8 	[%rd7], %rs3;
	ld.global.u32 	%r21, [%rd2+4];
$L__BB1_6:
	add.s32 	%r20, %r20, 1;
	setp.lt.s32 	%p5, %r20, %r21;
	@%p5 bra 	$L__BB1_4;
$L__BB1_7:
	ret;

}


// ===== COMPILED SASS (sm_100) =====

	.target	sm_100

	.elftype	@"ET_EXEC"


//--------------------- .note.nv.tkinfo           --------------------------
	.section	.note.nv.tkinfo,"",@"SHT_NOTE"
	.sectionflags	@"SHF_NOTE_NV_TKINFO"
	.tkinfo
        /*0018*/ 	.word	0x00000002
        /*0030*/ 	.string	""
        /*0030*/ 	.string	"ptxas"
        /*0030*/ 	.string	"Cuda compilation tools, release 13.0, V13.0.88"
        /*0030*/ 	.string	"Build cuda_13.0.r13.0/compiler.36424714_0"
        /*0030*/ 	.string	"-arch sm_100 -m 64 "



//--------------------- .note.nv.cuinfo           --------------------------
	.section	.note.nv.cuinfo,"",@"SHT_NOTE"
	.sectionflags	@"SHF_NOTE_NV_CUINFO"
        /*0018*/ 	.short	0x0002
        /*001a*/ 	.short	0x0064
        /*001c*/ 	.short	0x0082
	.zero		2


//--------------------- .nv.info                  --------------------------
	.section	.nv.info,"",@"SHT_CUDA_INFO"
	.align	4


	//----- nvinfo : EIATTR_REGCOUNT
	.align		4
        /*0000*/ 	.byte	0x04, 0x2f
        /*0002*/ 	.short	(.L_1 - .L_0)
	.align		4
.L_0:
        /*0004*/ 	.word	index@(_Z11init_kernelIbEvPT_S0_i)
        /*0008*/ 	.word	0x00000008


	//----- nvinfo : EIATTR_FRAME_SIZE
	.align		4
.L_1:
        /*000c*/ 	.byte	0x04, 0x11
        /*000e*/ 	.short	(.L_3 - .L_2)
	.align		4
.L_2:
        /*0010*/ 	.word	index@(_Z11init_kernelIbEvPT_S0_i)
        /*0014*/ 	.word	0x00000000


	//----- nvinfo : EIATTR_REGCOUNT
	.align		4
.L_3:
        /*0018*/ 	.byte	0x04, 0x2f
        /*001a*/ 	.short	(.L_5 - .L_4)
	.align		4
.L_4:
        /*001c*/ 	.word	index@(_Z11sssp_kernelPiS_S_S_iPbS0_S0_)
        /*0020*/ 	.word	0x0000001a


	//----- nvinfo : EIATTR_FRAME_SIZE
	.align		4
.L_5:
        /*0024*/ 	.byte	0x04, 0x11
        /*0026*/ 	.short	(.L_7 - .L_6)
	.align		4
.L_6:
        /*0028*/ 	.word	index@(_Z11sssp_kernelPiS_S_S_iPbS0_S0_)
        /*002c*/ 	.word	0x00000000


	//----- nvinfo : EIATTR_MIN_STACK_SIZE
	.align		4
.L_7:
        /*0030*/ 	.byte	0x04, 0x12
        /*0032*/ 	.short	(.L_9 - .L_8)
	.align		4
.L_8:
        /*0034*/ 	.word	index@(_Z11sssp_kernelPiS_S_S_iPbS0_S0_)
        /*0038*/ 	.word	0x00000000


	//----- nvinfo : EIATTR_MIN_STACK_SIZE
	.align		4
.L_9:
        /*003c*/ 	.byte	0x04, 0x12
        /*003e*/ 	.short	(.L_11 - .L_10)
	.align		4
.L_10:
        /*0040*/ 	.word	index@(_Z11init_kernelIbEvPT_S0_i)
        /*0044*/ 	.word	0x00000000
.L_11:


//--------------------- .nv.compat                --------------------------
	.section	.nv.compat,"",@"SHT_CUDA_COMPAT_INFO"
	.align	4
        /*0000*/ 	.byte	0x02, 0x09, 0x00, 0x00, 0x02, 0x02, 0x01, 0x00, 0x02, 0x05, 0x05, 0x00, 0x03, 0x07, 0x01, 0x01
        /*0010*/ 	.byte	0x02, 0x03, 0x00, 0x00, 0x02, 0x06, 0x01, 0x00, 0x04, 0x0b, 0x08, 0x00, 0x09, 0x00, 0x00, 0x00
        /*0020*/ 	.byte	0x00, 0x00, 0x00, 0x00


//--------------------- .nv.info._Z11sssp_kernelPiS_S_S_iPbS0_S0_ --------------------------
	.section	.nv.info._Z11sssp_kernelPiS_S_S_iPbS0_S0_,"",@"SHT_CUDA_INFO"
	.sectionflags	@""
	.align	4


	//----- nvinfo : EIATTR_CUDA_API_VERSION
	.align		4
        /*0000*/ 	.byte	0x04, 0x37
        /*0002*/ 	.short	(.L_13 - .L_12)
.L_12:
        /*0004*/ 	.word	0x00000082


	//----- nvinfo : EIATTR_KPARAM_INFO
	.align		4
.L_13:
        /*0008*/ 	.byte	0x04, 0x17
        /*000a*/ 	.short	(.L_15 - .L_14)
.L_14:
        /*000c*/ 	.word	0x00000000
        /*0010*/ 	.short	0x0007
        /*0012*/ 	.short	0x0038
        /*0014*/ 	.byte	0x00, 0xf5, 0x21, 0x00


	//----- nvinfo : EIATTR_KPARAM_INFO
	.align		4
.L_15:
        /*0018*/ 	.byte	0x04, 0x17
        /*001a*/ 	.short	(.L_17 - .L_16)
.L_16:
        /*001c*/ 	.word	0x00000000
        /*0020*/ 	.short	0x0006
        /*0022*/ 	.short	0x0030
        /*0024*/ 	.byte	0x00, 0xf5, 0x21, 0x00


	//----- nvinfo : EIATTR_KPARAM_INFO
	.align		4
.L_17:
        /*0028*/ 	.byte	0x04, 0x17
        /*002a*/ 	.short	(.L_19 - .L_18)
.L_18:
        /*002c*/ 	.word	0x00000000
        /*0030*/ 	.short	0x0005
        /*0032*/ 	.short	0x0028
        /*0034*/ 	.byte	0x00, 0xf5, 0x21, 0x00


	//----- nvinfo : EIATTR_KPARAM_INFO
	.align		4
.L_19:
        /*0038*/ 	.byte	0x04, 0x17
        /*003a*/ 	.short	(.L_21 - .L_20)
.L_20:
        /*003c*/ 	.word	0x00000000
        /*0040*/ 	.short	0x0004
        /*0042*/ 	.short	0x0020
        /*0044*/ 	.byte	0x00, 0xf0, 0x11, 0x00


	//----- nvinfo : EIATTR_KPARAM_INFO
	.align		4
.L_21:
        /*0048*/ 	.byte	0x04, 0x17
        /*004a*/ 	.short	(.L_23 - .L_22)
.L_22:
        /*004c*/ 	.word	0x00000000
        /*0050*/ 	.short	0x0003
        /*0052*/ 	.short	0x0018
        /*0054*/ 	.byte	0x00, 0xf5, 0x21, 0x00


	//----- nvinfo : EIATTR_KPARAM_INFO
	.align		4
.L_23:
        /*0058*/ 	.byte	0x04, 0x17
        /*005a*/ 	.short	(.L_25 - .L_24)
.L_24:
        /*005c*/ 	.word	0x00000000
        /*0060*/ 	.short	0x0002
        /*0062*/ 	.short	0x0010
        /*0064*/ 	.byte	0x00, 0xf5, 0x21, 0x00


	//----- nvinfo : EIATTR_KPARAM_INFO
	.align		4
.L_25:
        /*0068*/ 	.byte	0x04, 0x17
        /*006a*/ 	.short	(.L_27 - .L_26)
.L_26:
        /*006c*/ 	.word	0x00000000
        /*0070*/ 	.short	0x0001
        /*0072*/ 	.short	0x0008
        /*0074*/ 	.byte	0x00, 0xf5, 0x21, 0x00


	//----- nvinfo : EIATTR_KPARAM_INFO
	.align		4
.L_27:
        /*0078*/ 	.byte	0x04, 0x17
        /*007a*/ 	.short	(.L_29 - .L_28)
.L_28:
        /*007c*/ 	.word	0x00000000
        /*0080*/ 	.short	0x0000
        /*0082*/ 	.short	0x0000
        /*0084*/ 	.byte	0x00, 0xf5, 0x21, 0x00


	//----- nvinfo : EIATTR_SPARSE_MMA_MASK
	.align		4
.L_29:
        /*0088*/ 	.byte	0x03, 0x50
        /*008a*/ 	.short	0x0000


	//----- nvinfo : EIATTR_MAXREG_COUNT
	.align		4
        /*008c*/ 	.byte	0x03, 0x1b
        /*008e*/ 	.short	0x00ff


	//----- nvinfo : EIATTR_MERCURY_ISA_VERSION
	.align		4
        /*0090*/ 	.byte	0x03, 0x5f
        /*0092*/ 	.short	0x0101


	//----- nvinfo : EIATTR_VRC_CTA_INIT_COUNT
	.align		4
        /*0094*/ 	.byte	0x02, 0x4a
	.zero		1
	.zero		1


	//----- nvinfo : EIATTR_EXIT_INSTR_OFFSETS
	.align		4
        /*0098*/ 	.byte	0x04, 0x1c
        /*009a*/ 	.short	(.L_31 - .L_30)


	//   ....[0]....
.L_30:
        /*009c*/ 	.word	0x00000070


	//   ....[1]....
        /*00a0*/ 	.word	0x000000e0


	//   ....[2]....
        /*00a4*/ 	.word	0x00000140


	//   ....[3]....
        /*00a8*/ 	.word	0x00000320


	//----- nvinfo : EIATTR_CRS_STACK_SIZE
	.align		4
.L_31:
        /*00ac*/ 	.byte	0x04, 0x1e
        /*00ae*/ 	.short	(.L_33 - .L_32)
.L_32:
        /*00b0*/ 	.word	0x00000000


	//----- nvinfo : EIATTR_CBANK_PARAM_SIZE
	.align		4
.L_33:
        /*00b4*/ 	.byte	0x03, 0x19
        /*00b6*/ 	.short	0x0040


	//----- nvinfo : EIATTR_PARAM_CBANK
	.align		4
        /*00b8*/ 	.byte	0x04, 0x0a
        /*00ba*/ 	.short	(.L_35 - .L_34)
	.align		4
.L_34:
        /*00bc*/ 	.word	index@(.nv.constant0._Z11sssp_kernelPiS_S_S_iPbS0_S0_)
        /*00c0*/ 	.short	0x0380
        /*00c2*/ 	.short	0x0040


	//----- nvinfo : EIATTR_SW_WAR
	.align		4
.L_35:
        /*00c4*/ 	.byte	0x04, 0x36
        /*00c6*/ 	.short	(.L_37 - .L_36)
.L_36:
        /*00c8*/ 	.word	0x00000008
.L_37:


//--------------------- .nv.info._Z11init_kernelIbEvPT_S0_i --------------------------
	.section	.nv.info._Z11init_kernelIbEvPT_S0_i,"",@"SHT_CUDA_INFO"
	.sectionflags	@""
	.align	4


	//----- nvinfo : EIATTR_CUDA_API_VERSION
	.align		4
        /*0000*/ 	.byte	0x04, 0x37
        /*0002*/ 	.short	(.L_39 - .L_38)
.L_38:
        /*0004*/ 	.word	0x00000082


	//----- nvinfo : EIATTR_KPARAM_INFO
	.align		4
.L_39:
        /*0008*/ 	.byte	0x04, 0x17
        /*000a*/ 	.short	(.L_41 - .L_40)
.L_40:
        /*000c*/ 	.word	0x00000000
        /*0010*/ 	.short	0x0002
        /*0012*/ 	.short	0x000c
        /*0014*/ 	.byte	0x00, 0xf0, 0x11, 0x00


	//----- nvinfo : EIATTR_KPARAM_INFO
	.align		4
.L_41:
        /*0018*/ 	.byte	0x04, 0x17
        /*001a*/ 	.short	(.L_43 - .L_42)
.L_42:
        /*001c*/ 	.word	0x00000000
        /*0020*/ 	.short	0x0001
        /*0022*/ 	.short	0x0008
        /*0024*/ 	.byte	0x00, 0xf0, 0x05, 0x00


	//----- nvinfo : EIATTR_KPARAM_INFO
	.align		4
.L_43:
        /*0028*/ 	.byte	0x04, 0x17
        /*002a*/ 	.short	(.L_45 - .L_44)
.L_44:
        /*002c*/ 	.word	0x00000000
        /*0030*/ 	.short	0x0000
        /*0032*/ 	.short	0x0000
        /*0034*/ 	.byte	0x00, 0xf5, 0x21, 0x00


	//----- nvinfo : EIATTR_SPARSE_MMA_MASK
	.align		4
.L_45:
        /*0038*/ 	.byte	0x03, 0x50
        /*003a*/ 	.short	0x0000


	//----- nvinfo : EIATTR_MAXREG_COUNT
	.align		4
        /*003c*/ 	.byte	0x03, 0x1b
        /*003e*/ 	.short	0x00ff


	//----- nvinfo : EIATTR_MERCURY_ISA_VERSION
	.align		4
        /*0040*/ 	.byte	0x03, 0x5f
        /*0042*/ 	.short	0x0101


	//----- nvinfo : EIATTR_VRC_CTA_INIT_COUNT
	.align		4
        /*0044*/ 	.byte	0x02, 0x4a
	.zero		1
	.zero		1


	//----- nvinfo : EIATTR_EXIT_INSTR_OFFSETS
	.align		4
        /*0048*/ 	.byte	0x04, 0x1c
        /*004a*/ 	.short	(.L_47 - .L_46)


	//   ....[0]....
.L_46:
        /*004c*/ 	.word	0x00000070


	//   ....[1]....
        /*0050*/ 	.word	0x00000100


	//----- nvinfo : EIATTR_CBANK_PARAM_SIZE
	.align		4
.L_47:
        /*0054*/ 	.byte	0x03, 0x19
        /*0056*/ 	.short	0x0010


	//----- nvinfo : EIATTR_PARAM_CBANK
	.align		4
        /*0058*/ 	.byte	0x04, 0x0a
        /*005a*/ 	.short	(.L_49 - .L_48)
	.align		4
.L_48:
        /*005c*/ 	.word	index@(.nv.constant0._Z11init_kernelIbEvPT_S0_i)
        /*0060*/ 	.short	0x0380
        /*0062*/ 	.short	0x0010


	//----- nvinfo : EIATTR_SW_WAR
	.align		4
.L_49:
        /*0064*/ 	.byte	0x04, 0x36
        /*0066*/ 	.short	(.L_51 - .L_50)
.L_50:
        /*0068*/ 	.word	0x00000008
.L_51:


//--------------------- .nv.callgraph             --------------------------
	.section	.nv.callgraph,"",@"SHT_CUDA_CALLGRAPH"
	.align	4
	.sectionentsize	8
	.align		4
        /*0000*/ 	.word	0x00000000
	.align		4
        /*0004*/ 	.word	0xffffffff
	.align		4
        /*0008*/ 	.word	0x00000000
	.align		4
        /*000c*/ 	.word	0xfffffffe
	.align		4
        /*0010*/ 	.word	0x00000000
	.align		4
        /*0014*/ 	.word	0xfffffffd
	.align		4
        /*0018*/ 	.word	0x00000000
	.align		4
        /*001c*/ 	.word	0xfffffffc


//--------------------- .text._Z11sssp_kernelPiS_S_S_iPbS0_S0_ --------------------------
	.section	.text._Z11sssp_kernelPiS_S_S_iPbS0_S0_,"ax",@progbits
	.align	128
        .global         _Z11sssp_kernelPiS_S_S_iPbS0_S0_
        .type           _Z11sssp_kernelPiS_S_S_iPbS0_S0_,@function
        .size           _Z11sssp_kernelPiS_S_S_iPbS0_S0_,(.L_x_5 - _Z11sssp_kernelPiS_S_S_iPbS0_S0_)
        .other          _Z11sssp_kernelPiS_S_S_iPbS0_S0_,@"STO_CUDA_ENTRY STV_DEFAULT"
_Z11sssp_kernelPiS_S_S_iPbS0_S0_:
.text._Z11sssp_kernelPiS_S_S_iPbS0_S0_:
[----:B------:R-:W-:Y:S01]  /*0000*/  LDC R1, c[0x0][0x37c] ;  /* 0x0000df00ff017b82 */ /* 0x000fe20000000800 */
[----:B------:R-:W0:Y:S01]  /*0010*/  S2R R13, SR_CTAID.X ;  /* 0x00000000000d7919 */ /* 0x000e220000002500 */
[----:B------:R-:W0:Y:S01]  /*0020*/  LDCU UR4, c[0x0][0x360] ;  /* 0x00006c00ff0477ac */ /* 0x000e220008000800 */
[----:B------:R-:W0:Y:S01]  /*0030*/  S2R R0, SR_TID.X ;  /* 0x0000000000007919 */ /* 0x000e220000002100 */
[----:B------:R-:W1:Y:S01]  /*0040*/  LDCU UR5, c[0x0][0x3a0] ;  /* 0x00007400ff0577ac */ /* 0x000e620008000800 */
[----:B0-----:R-:W-:-:S05]  /*0050*/  IMAD R13, R13, UR4, R0 ;  /* 0x000000040d0d7c24 */ /* 0x001fca000f8e0200 */
[----:B-1----:R-:W-:-:S13]  /*0060*/  ISETP.GE.U32.AND P0, PT, R13, UR5, PT ;  /* 0x000000050d007c0c */ /* 0x002fda000bf06070 */
[----:B------:R-:W-:Y:S05]  /*0070*/  @P0 EXIT ;  /* 0x000000000000094d */ /* 0x000fea0003800000 */
[----:B------:R-:W0:Y:S01]  /*0080*/  LDCU.64 UR6, c[0x0][0x3a8] ;  /* 0x00007500ff0677ac */ /* 0x000e220008000a00 */
[----:B------:R-:W1:Y:S01]  /*0090*/  LDCU.64 UR4, c[0x0][0x358] ;  /* 0x00006b00ff0477ac */ /* 0x000e620008000a00 */
[----:B0-----:R-:W-:-:S05]  /*00a0*/  IADD3 R2, P0, PT, R13, UR6, RZ ;  /* 0x000000060d027c10 */ /* 0x001fca000ff1e0ff */
[----:B------:R-:W-:-:S05]  /*00b0*/  IMAD.X R3, RZ, RZ, UR7, P0 ;  /* 0x00000007ff037e24 */ /* 0x000fca00080e06ff */
[----:B-1----:R-:W2:Y:S02]  /*00c0*/  LDG.E.U8 R2, desc[UR4][R2.64] ;  /* 0x0000000402027981 */ /* 0x002ea4000c1e1100 */
[----:B--2---:R-:W-:-:S13]  /*00d0*/  ISETP.NE.AND P0, PT, R2, RZ, PT ;  /* 0x000000ff0200720c */ /* 0x004fda0003f05270 */
[----:B------:R-:W-:Y:S05]  /*00e0*/  @!P0 EXIT ;  /* 0x000000000000894d */ /* 0x000fea0003800000 */
[----:B------:R-:W0:Y:S02]  /*00f0*/  LDC.64 R2, c[0x0][0x380] ;  /* 0x0000e000ff027b82 */ /* 0x000e240000000a00 */
[----:B0-----:R-:W-:-:S05]  /*0100*/  IMAD.WIDE.U32 R2, R13, 0x4, R2 ;  /* 0x000000040d027825 */ /* 0x001fca00078e0002 */
[----:B------:R-:W2:Y:S04]  /*0110*/  LDG.E R15, desc[UR4][R2.64] ;  /* 0x00000004020f7981 */ /* 0x000ea8000c1e1900 */
[----:B------:R-:W2:Y:S02]  /*0120*/  LDG.E R0, desc[UR4][R2.64+0x4] ;  /* 0x0000040402007981 */ /* 0x000ea4000c1e1900 */
[----:B--2---:R-:W-:-:S13]  /*0130*/  ISETP.GE.AND P0, PT, R15, R0, PT ;  /* 0x000000000f00720c */ /* 0x004fda0003f06270 */
[----:B------:R-:W-:Y:S05]  /*0140*/  @P0 EXIT ;  /* 0x000000000000094d */ /* 0x000fea0003800000 */
[----:B------:R-:W0:Y:S01]  /*0150*/  LDC.64 R10, c[0x0][0x398] ;  /* 0x0000e600ff0a7b82 */ /* 0x000e220000000a00 */
[----:B------:R-:W1:Y:S07]  /*0160*/  LDCU.64 UR6, c[0x0][0x3b0] ;  /* 0x00007600ff0677ac */ /* 0x000e6e0008000a00 */
[----:B------:R-:W2:Y:S08]  /*0170*/  LDC.64 R4, c[0x0][0x388] ;  /* 0x0000e200ff047b82 */ /* 0x000eb00000000a00 */
[----:B------:R-:W3:Y:S08]  /*0180*/  LDC.64 R6, c[0x0][0x390] ;  /* 0x0000e400ff067b82 */ /* 0x000ef00000000a00 */
[----:B------:R-:W4:Y:S01]  /*0190*/  LDC.64 R8, c[0x0][0x398] ;  /* 0x0000e600ff087b82 */ /* 0x000f220000000a00 */
[----:B01----:R-:W-:-:S07]  /*01a0*/  IMAD.WIDE.U32 R10, R13, 0x4, R10 ;  /* 0x000000040d0a7825 */ /* 0x003fce00078e000a */
.L_x_2:
[C---:B-12---:R-:W-:Y:S01]  /*01b0*/  IMAD.WIDE R16, R15.reuse, 0x4, R4 ;  /* 0x000000040f107825 */ /* 0x046fe200078e0204 */
[----:B------:R-:W2:Y:S04]  /*01c0*/  LDG.E R14, desc[UR4][R10.64] ;  /* 0x000000040a0e7981 */ /* 0x000ea8000c1e1900 */
[----:B------:R-:W4:Y:S01]  /*01d0*/  LDG.E R21, desc[UR4][R16.64] ;  /* 0x0000000410157981 */ /* 0x000f22000c1e1900 */
[----:B---3--:R-:W-:-:S06]  /*01e0*/  IMAD.WIDE R18, R15, 0x4, R6 ;  /* 0x000000040f127825 */ /* 0x008fcc00078e0206 */
[----:B------:R-:W2:Y:S01]  /*01f0*/  LDG.E R19, desc[UR4][R18.64] ;  /* 0x0000000412137981 */ /* 0x000ea2000c1e1900 */
[----:B----4-:R-:W-:-:S05]  /*0200*/  IMAD.WIDE R12, R21, 0x4, R8 ;  /* 0x00000004150c7825 */ /* 0x010fca00078e0208 */
[----:B------:R-:W3:Y:S01]  /*0210*/  LDG.E R20, desc[UR4][R12.64] ;  /* 0x000000040c147981 */ /* 0x000ee2000c1e1900 */
[----:B--2---:R-:W-:Y:S01]  /*0220*/  IMAD.IADD R23, R14, 0x1, R19 ;  /* 0x000000010e177824 */ /* 0x004fe200078e0213 */
[----:B------:R-:W-:Y:S01]  /*0230*/  BSSY.RECONVERGENT B0, `(.L_x_0) ;  /* 0x000000c000007945 */ /* 0x000fe20003800200 */
[----:B------:R-:W-:-:S03]  /*0240*/  IADD3 R15, PT, PT, R15, 0x1, RZ ;  /* 0x000000010f0f7810 */ /* 0x000fc60007ffe0ff */
[----:B---3--:R-:W-:-:S13]  /*0250*/  ISETP.GE.AND P0, PT, R23, R20, PT ;  /* 0x000000141700720c */ /* 0x008fda0003f06270 */
[----:B------:R-:W-:Y:S05]  /*0260*/  @P0 BRA `(.L_x_1) ;  /* 0x0000000000200947 */ /* 0x000fea0003800000 */
[----:B------:R-:W0:Y:S01]  /*0270*/  LDC.64 R16, c[0x0][0x3b8] ;  /* 0x0000ee00ff107b82 */ /* 0x000e220000000a00 */
[C---:B------:R-:W-:Y:S01]  /*0280*/  IADD3 R18, P0, PT, R21.reuse, UR6, RZ ;  /* 0x0000000615127c10 */ /* 0x040fe2000ff1e0ff */
[----:B------:R-:W-:Y:S01]  /*0290*/  IMAD.MOV.U32 R14, RZ, RZ, 0x1 ;  /* 0x00000001ff0e7424 */ /* 0x000fe200078e00ff */
[----:B------:R1:W-:Y:S02]  /*02a0*/  REDG.E.MIN.S32.STRONG.GPU desc[UR4][R12.64], R23 ;  /* 0x000000170c00798e */ /* 0x0003e4000c92e304 */
[----:B------:R-:W-:-:S05]  /*02b0*/  LEA.HI.X.SX32 R19, R21, UR7, 0x1, P0 ;  /* 0x0000000715137c11 */ /* 0x000fca00080f0eff */
[----:B------:R1:W-:Y:S04]  /*02c0*/  STG.E.U8 desc[UR4][R18.64], R14 ;  /* 0x0000000e12007986 */ /* 0x0003e8000c101104 */
[----:B0-----:R1:W-:Y:S04]  /*02d0*/  STG.E.U8 desc[UR4][R16.64], RZ ;  /* 0x000000ff10007986 */ /* 0x0013e8000c101104 */
[----:B------:R1:W5:Y:S02]  /*02e0*/  LDG.E R0, desc[UR4][R2.64+0x4] ;  /* 0x0000040402007981 */ /* 0x000364000c1e1900 */
.L_x_1:
[----:B------:R-:W-:Y:S05]  /*02f0*/  BSYNC.RECONVERGENT B0 ;  /* 0x0000000000007941 */ /* 0x000fea0003800200 */
.L_x_0:
[----:B-----5:R-:W-:-:S13]  /*0300*/  ISETP.GE.AND P0, PT, R15, R0, PT ;  /* 0x000000000f00720c */ /* 0x020fda0003f06270 */
[----:B------:R-:W-:Y:S05]  /*0310*/  @!P0 BRA `(.L_x_2) ;  /* 0xfffffffc00a48947 */ /* 0x000fea000383ffff */
[----:B------:R-:W-:Y:S05]  /*0320*/  EXIT ;  /* 0x000000000000794d */ /* 0x000fea0003800000 */
.L_x_3:
[----:B------:R-:W-:-:S00]  /*0330*/  BRA `(.L_x_3) ;  /* 0xfffffffc00fc7947 */ /* 0x000fc0000383ffff */
[----:B------:R-:W-:-:S00]  /*0340*/  NOP ;  /* 0x0000000000007918 */ /* 0x000fc00000000000 */
        /* <DEDUP_REMOVED lines=11> */
.L_x_5:


//--------------------- .text._Z11init_kernelIbEvPT_S0_i --------------------------
	.section	.text._Z11init_kernelIbEvPT_S0_i,"ax",@progbits
	.align	128
        .global         _Z11init_kernelIbEvPT_S0_i
        .type           _Z11init_kernelIbEvPT_S0_i,@function
        .size           _Z11init_kernelIbEvPT_S0_i,(.L_x_6 - _Z11init_kernelIbEvPT_S0_i)
        .other          _Z11init_kernelIbEvPT_S0_i,@"STO_CUDA_ENTRY STV_DEFAULT"
_Z11init_kernelIbEvPT_S0_i:
.text._Z11init_kernelIbEvPT_S0_i:
        /* <DEDUP_REMOVED lines=8> */
[----:B------:R-:W0:Y:S01]  /*0080*/  LDC.U8 R0, c[0x0][0x388] ;  /* 0x0000e200ff007b82 */ /* 0x000e220000000000 */
[----:B------:R-:W1:Y:S01]  /*0090*/  LDCU.64 UR6, c[0x0][0x380] ;  /* 0x00007000ff0677ac */ /* 0x000e620008000a00 */
[----:B------:R-:W2:Y:S01]  /*00a0*/  LDCU.64 UR4, c[0x0][0x358] ;  /* 0x00006b00ff0477ac */ /* 0x000ea20008000a00 */
[----:B-1----:R-:W-:Y:S02]  /*00b0*/  IADD3 R2, P0, PT, R2, UR6, RZ ;  /* 0x0000000602027c10 */ /* 0x002fe4000ff1e0ff */
[----:B0-----:R-:W-:-:S03]  /*00c0*/  PRMT R0, R0, 0x8880, RZ ;  /* 0x0000888000007816 */ /* 0x001fc600000000ff */
[----:B------:R-:W-:Y:S01]  /*00d0*/  IMAD.X R3, RZ, RZ, UR7, P0 ;  /* 0x00000007ff037e24 */ /* 0x000fe200080e06ff */
[----:B------:R-:W-:-:S05]  /*00e0*/  PRMT R5, R0, 0x7710, RZ ;  /* 0x0000771000057816 */ /* 0x000fca00000000ff */
[----:B--2---:R-:W-:Y:S01]  /*00f0*/  STG.E.U8 desc[UR4][R2.64], R5 ;  /* 0x0000000502007986 */ /* 0x004fe2000c101104 */
[----:B------:R-:W-:Y:S05]  /*0100*/  EXIT ;  /* 0x000000000000794d */ /* 0x000fea0003800000 */
.L_x_4:
        /* <DEDUP_REMOVED lines=15> */
.L_x_6:


//--------------------- .nv.shared.reserved.0     --------------------------
	.section	.nv.shared.reserved.0,"aw",@nobits
	.weak		__nv_reservedSMEM_offset_0_alias
	.size		__nv_reservedSMEM_offset_0_alias, 0, 64
	.other		__nv_reservedSMEM_offset_0_alias,@"STO_CUDA_RESERVED_SHARED STV_DEFAULT"
__nv_reservedSMEM_offset_0_alias:
	.zero		0
	.zero		64


//--------------------- .nv.constant0._Z11sssp_kernelPiS_S_S_iPbS0_S0_ --------------------------
	.section	.nv.constant0._Z11sssp_kernelPiS_S_S_iPbS0_S0_,"a",@progbits
	.sectionflags	@""
	.align	4
.nv.constant0._Z11sssp_kernelPiS_S_S_iPbS0_S0_:
	.zero		960


//--------------------- .nv.constant0._Z11init_kernelIbEvPT_S0_i --------------------------
	.section	.nv.constant0._Z11init_kernelIbEvPT_S0_i,"a",@progbits
	.sectionflags	@""
	.align	4
.nv.constant0._Z11init_kernelIbEvPT_S0_i:
	.zero		912


//--------------------- SYMBOLS --------------------------

	.type		.nv.reservedSmem.offset0,@object
	.size		.nv.reservedSmem.offset0,0x4
